//
// Generated by NVIDIA NVVM Compiler
//
// Compiler Build ID: CL-36424714
// Cuda compilation tools, release 13.0, V13.0.88
// Based on NVVM 20.0.0
//

.version 9.0
.target sm_100
.address_size 64

	// .globl	default_function_kernel_1

.visible .entry default_function_kernel_1(
	.param .u64 .ptr .align 1 default_function_kernel_1_param_0,
	.param .u64 .ptr .align 1 default_function_kernel_1_param_1,
	.param .u64 .ptr .align 1 default_function_kernel_1_param_2
)
.maxntid 64
{
	.reg .pred 	%p<12>;
	.reg .b32 	%r<19>;
	.reg .b32 	%f<69>;
	.reg .b64 	%rd<12>;

	ld.param.u64 	%rd1, [default_function_kernel_1_param_0];
	ld.param.u64 	%rd2, [default_function_kernel_1_param_1];
	ld.param.u64 	%rd3, [default_function_kernel_1_param_2];
	mov.u32 	%r1, %ctaid.x;
	shl.b32 	%r4, %r1, 5;
	mov.u32 	%r2, %tid.x;
	shr.u32 	%r5, %r2, 1;
	or.b32  	%r6, %r4, %r5;
	setp.gt.u32 	%p1, %r6, 13922;
	@%p1 bra 	$L__BB0_9;
	cvta.to.global.u64 	%rd4, %rd2;
	cvta.to.global.u64 	%rd5, %rd3;
	shl.b32 	%r7, %r1, 6;
	or.b32  	%r3, %r7, %r2;
	mul.wide.u32 	%rd6, %r3, 4;
	add.s64 	%rd7, %rd4, %rd6;
	ld.global.nc.f32 	%f1, [%rd7];
	add.s64 	%rd8, %rd5, %rd6;
	ld.global.nc.f32 	%f9, [%rd8];
	fma.rn.f32 	%f2, %f9, 0f38D1B717, 0f40000000;
	abs.f32 	%f3, %f2;
	setp.eq.f32 	%p2, %f2, 0f3F800000;
	mov.f32 	%f68, 0f3F800000;
	@%p2 bra 	$L__BB0_8;
	setp.num.f32 	%p3, %f3, %f3;
	@%p3 bra 	$L__BB0_4;
	mov.f32 	%f66, 0f3F400000;
	add.rn.f32 	%f68, %f2, %f66;
	bra.uni 	$L__BB0_8;
$L__BB0_4:
	setp.neu.f32 	%p4, %f2, 0f00000000;
	setp.neu.f32 	%p5, %f3, 0f7F800000;
	and.pred  	%p6, %p4, %p5;
	@%p6 bra 	$L__BB0_6;
	add.f32 	%f65, %f2, %f2;
	mov.b32 	%r17, %f65;
	and.b32  	%r18, %r17, 2147483647;
	mov.b32 	%f68, %r18;
	bra.uni 	$L__BB0_8;
$L__BB0_6:
	setp.lt.f32 	%p7, %f3, 0f00800000;
	mul.f32 	%f10, %f3, 0f4B800000;
	selp.f32 	%f11, %f10, %f3, %p7;
	mov.b32 	%r8, %f11;
	add.s32 	%r9, %r8, -1060439283;
	and.b32  	%r10, %r9, -8388608;
	sub.s32 	%r11, %r8, %r10;
	mov.b32 	%f12, %r11;
	cvt.rn.f32.s32 	%f13, %r10;
	selp.f32 	%f14, 0fC1C00000, 0f00000000, %p7;
	fma.rn.f32 	%f15, %f13, 0f34000000, %f14;
	add.f32 	%f16, %f12, 0fBF800000;
	add.f32 	%f17, %f12, 0f3F800000;
	rcp.approx.ftz.f32 	%f18, %f17;
	add.f32 	%f19, %f16, %f16;
	mul.f32 	%f20, %f19, %f18;
	mul.f32 	%f21, %f20, %f20;
	neg.f32 	%f22, %f20;
	sub.f32 	%f23, %f16, %f20;
	add.f32 	%f24, %f23, %f23;
	fma.rn.f32 	%f25, %f22, %f16, %f24;
	mul.rn.f32 	%f26, %f18, %f25;
	fma.rn.f32 	%f27, %f21, 0f3A2C32E4, 0f3B52E7DB;
	fma.rn.f32 	%f28, %f27, %f21, 0f3C93BB73;
	fma.rn.f32 	%f29, %f28, %f21, 0f3DF6384F;
	mul.rn.f32 	%f30, %f29, %f21;
	fma.rn.f32 	%f31, %f20, 0f3FB8AA3B, %f15;
	mul.f32 	%f32, %f30, 0f40400000;
	sub.f32 	%f33, %f15, %f31;
	fma.rn.f32 	%f34, %f20, 0f3FB8AA3B, %f33;
	fma.rn.f32 	%f35, %f26, 0f3FB8AA3B, %f34;
	fma.rn.f32 	%f36, %f20, 0f32A55E34, %f35;
	fma.rn.f32 	%f37, %f32, %f26, %f36;
	fma.rn.f32 	%f38, %f30, %f20, %f37;
	add.rn.f32 	%f39, %f31, %f38;
	mov.f32 	%f40, 0f3F400000;
	mul.rn.f32 	%f41, %f39, %f40;
	cvt.rni.f32.f32 	%f42, %f41;
	sub.f32 	%f43, %f41, %f42;
	neg.f32 	%f44, %f41;
	fma.rn.f32 	%f45, %f39, 0f3F400000, %f44;
	neg.f32 	%f46, %f31;
	add.rn.f32 	%f47, %f39, %f46;
	neg.f32 	%f48, %f47;
	add.rn.f32 	%f49, %f38, %f48;
	fma.rn.f32 	%f50, %f49, 0f3F400000, %f45;
	add.f32 	%f51, %f43, %f50;
	setp.gt.f32 	%p8, %f42, 0f00000000;
	selp.b32 	%r12, 0, -2097152000, %p8;
	setp.geu.f32 	%p9, %f2, 0f00000000;
	setp.lt.f32 	%p10, %f41, 0f00000000;
	selp.f32 	%f52, 0f00000000, 0f7F800000, %p10;
	abs.f32 	%f53, %f41;
	setp.gt.f32 	%p11, %f53, 0f43180000;
	cvt.rzi.s32.f32 	%r13, %f42;
	shl.b32 	%r14, %r13, 23;
	sub.s32 	%r15, %r14, %r12;
	mov.b32 	%f54, %r15;
	add.s32 	%r16, %r12, 2130706432;
	mov.b32 	%f55, %r16;
	fma.rn.f32 	%f56, %f51, 0f391FCB8E, 0f3AAF85ED;
	fma.rn.f32 	%f57, %f56, %f51, 0f3C1D9856;
	fma.rn.f32 	%f58, %f57, %f51, 0f3D6357BB;
	fma.rn.f32 	%f59, %f58, %f51, 0f3E75FDEC;
	fma.rn.f32 	%f60, %f59, %f51, 0f3F317218;
	fma.rn.f32 	%f61, %f60, %f51, 0f3F800000;
	mul.f32 	%f62, %f61, %f55;
	mul.f32 	%f63, %f62, %f54;
	selp.f32 	%f68, %f52, %f63, %p11;
	@%p9 bra 	$L__BB0_8;
	mov.f32 	%f68, 0f7FFFFFFF;
$L__BB0_8:
	div.rn.f32 	%f67, %f1, %f68;
	cvta.to.global.u64 	%rd9, %rd1;
	add.s64 	%rd11, %rd9, %rd6;
	st.global.f32 	[%rd11], %f67;
$L__BB0_9:
	ret;

}
	// .globl	default_function_kernel
.visible .entry default_function_kernel(
	.param .u64 .ptr .align 1 default_function_kernel_param_0,
	.param .u64 .ptr .align 1 default_function_kernel_param_1
)
.maxntid 51
{
	.reg .b32 	%r<4>;
	.reg .b32 	%f<3>;
	.reg .b64 	%rd<8>;

	ld.param.u64 	%rd1, [default_function_kernel_param_0];
	ld.param.u64 	%rd2, [default_function_kernel_param_1];
	cvta.to.global.u64 	%rd3, %rd1;
	cvta.to.global.u64 	%rd4, %rd2;
	mov.u32 	%r1, %ctaid.x;
	mov.u32 	%r2, %tid.x;
	mad.lo.s32 	%r3, %r1, 51, %r2;
	mul.wide.u32 	%rd5, %r3, 4;
	add.s64 	%rd6, %rd4, %rd5;
	add.s64 	%rd7, %rd3, %rd5;
	ld.global.nc.f32 	%f1, [%rd7];
	fma.rn.f32 	%f2, %f1, %f1, 0f00000000;
	st.global.f32 	[%rd6], %f2;
	ret;

}


// ===== COMPILED SASS (sm_100) =====

	.target	sm_100

	.elftype	@"ET_EXEC"


//--------------------- .note.nv.tkinfo           --------------------------
	.section	.note.nv.tkinfo,"",@"SHT_NOTE"
	.sectionflags	@"SHF_NOTE_NV_TKINFO"
	.tkinfo
        /*0018*/ 	.word	0x00000002
        /*0030*/ 	.string	""
        /*0030*/ 	.string	"ptxas"
        /*0030*/ 	.string	"Cuda compilation tools, release 13.0, V13.0.88"
        /*0030*/ 	.string	"Build cuda_13.0.r13.0/compiler.36424714_0"
        /*0030*/ 	.string	"-arch sm_100 -m 64 "



//--------------------- .note.nv.cuinfo           --------------------------
	.section	.note.nv.cuinfo,"",@"SHT_NOTE"
	.sectionflags	@"SHF_NOTE_NV_CUINFO"
        /*0018*/ 	.short	0x0002
        /*001a*/ 	.short	0x0064
        /*001c*/ 	.short	0x0082
	.zero		2


//--------------------- .nv.info                  --------------------------
	.section	.nv.info,"",@"SHT_CUDA_INFO"
	.align	4


	//----- nvinfo : EIATTR_REGCOUNT
	.align		4
        /*0000*/ 	.byte	0x04, 0x2f
        /*0002*/ 	.short	(.L_1 - .L_0)
	.align		4
.L_0:
        /*0004*/ 	.word	index@(default_function_kernel_1)
        /*0008*/ 	.word	0x00000010


	//----- nvinfo : EIATTR_FRAME_SIZE
	.align		4
.L_1:
        /*000c*/ 	.byte	0x04, 0x11
        /*000e*/ 	.short	(.L_3 - .L_2)
	.align		4
.L_2:
        /*0010*/ 	.word	index@($__internal_0_$__cuda_sm3x_div_rn_noftz_f32_slowpath)
        /*0014*/ 	.word	0x00000000


	//----- nvinfo : EIATTR_FRAME_SIZE
	.align		4
.L_3:
        /*0018*/ 	.byte	0x04, 0x11
        /*001a*/ 	.short	(.L_5 - .L_4)
	.align		4
.L_4:
        /*001c*/ 	.word	index@(default_function_kernel_1)
        /*0020*/ 	.word	0x00000000


	//----- nvinfo : EIATTR_REGCOUNT
	.align		4
.L_5:
        /*0024*/ 	.byte	0x04, 0x2f
        /*0026*/ 	.short	(.L_7 - .L_6)
	.align		4
.L_6:
        /*0028*/ 	.word	index@(default_function_kernel)
        /*002c*/ 	.word	0x0000000a


	//----- nvinfo : EIATTR_FRAME_SIZE
	.align		4
.L_7:
        /*0030*/ 	.byte	0x04, 0x11
        /*0032*/ 	.short	(.L_9 - .L_8)
	.align		4
.L_8:
        /*0034*/ 	.word	index@(default_function_kernel)
        /*0038*/ 	.word	0x00000000


	//----- nvinfo : EIATTR_MIN_STACK_SIZE
	.align		4
.L_9:
        /*003c*/ 	.byte	0x04, 0x12
        /*003e*/ 	.short	(.L_11 - .L_10)
	.align		4
.L_10:
        /*0040*/ 	.word	index@(default_function_kernel)
        /*0044*/ 	.word	0x00000000


	//----- nvinfo : EIATTR_MIN_STACK_SIZE
	.align		4
.L_11:
        /*0048*/ 	.byte	0x04, 0x12
        /*004a*/ 	.short	(.L_13 - .L_12)
	.align		4
.L_12:
        /*004c*/ 	.word	index@(default_function_kernel_1)
        /*0050*/ 	.word	0x00000000
.L_13:


//--------------------- .nv.compat                --------------------------
	.section	.nv.compat,"",@"SHT_CUDA_COMPAT_INFO"
	.align	4
        /*0000*/ 	.byte	0x02, 0x09, 0x00, 0x00, 0x02, 0x02, 0x01, 0x00, 0x02, 0x05, 0x05, 0x00, 0x03, 0x07, 0x01, 0x01
        /*0010*/ 	.byte	0x02, 0x03, 0x00, 0x00, 0x02, 0x06, 0x01, 0x00, 0x04, 0x0b, 0x08, 0x00, 0x01, 0x00, 0x00, 0x00
        /*0020*/ 	.byte	0x00, 0x00, 0x00, 0x00


//--------------------- .nv.info.default_function_kernel --------------------------
	.section	.nv.info.default_function_kernel,"",@"SHT_CUDA_INFO"
	.sectionflags	@""
	.align	4


	//----- nvinfo : EIATTR_CUDA_API_VERSION
	.align		4
        /*0000*/ 	.byte	0x04, 0x37
        /*0002*/ 	.short	(.L_15 - .L_14)
.L_14:
        /*0004*/ 	.word	0x00000082


	//----- nvinfo : EIATTR_KPARAM_INFO
	.align		4
.L_15:
        /*0008*/ 	.byte	0x04, 0x17
        /*000a*/ 	.short	(.L_17 - .L_16)
.L_16:
        /*000c*/ 	.word	0x00000000
        /*0010*/ 	.short	0x0001
        /*0012*/ 	.short	0x0008
        /*0014*/ 	.byte	0x00, 0xf5, 0x21, 0x00


	//----- nvinfo : EIATTR_KPARAM_INFO
	.align		4
.L_17:
        /*0018*/ 	.byte	0x04, 0x17
        /*001a*/ 	.short	(.L_19 - .L_18)
.L_18:
        /*001c*/ 	.word	0x00000000
        /*0020*/ 	.short	0x0000
        /*0022*/ 	.short	0x0000
        /*0024*/ 	.byte	0x00, 0xf5, 0x21, 0x00


	//----- nvinfo : EIATTR_SPARSE_MMA_MASK
	.align		4
.L_19:
        /*0028*/ 	.byte	0x03, 0x50
        /*002a*/ 	.short	0x0000


	//----- nvinfo : EIATTR_MAXREG_COUNT
	.align		4
        /*002c*/ 	.byte	0x03, 0x1b
        /*002e*/ 	.short	0x00ff


	//----- nvinfo : EIATTR_MERCURY_ISA_VERSION
	.align		4
        /*0030*/ 	.byte	0x03, 0x5f
        /*0032*/ 	.short	0x0101


	//----- nvinfo : EIATTR_VRC_CTA_INIT_COUNT
	.align		4
        /*0034*/ 	.byte	0x02, 0x4a
	.zero		1
	.zero		1


	//----- nvinfo : EIATTR_EXIT_INSTR_OFFSETS
	.align		4
        /*0038*/ 	.byte	0x04, 0x1c
        /*003a*/ 	.short	(.L_21 - .L_20)


	//   ....[0]....
.L_20:
        /*003c*/ 	.word	0x000000c0


	//----- nvinfo : EIATTR_MAX_THREADS
	.align		4
.L_21:
        /*0040*/ 	.byte	0x04, 0x05
        /*0042*/ 	.short	(.L_23 - .L_22)
.L_22:
        /*0044*/ 	.word	0x00000033
        /*0048*/ 	.word	0x00000001
        /*004c*/ 	.word	0x00000001


	//----- nvinfo : EIATTR_CBANK_PARAM_SIZE
	.align		4
.L_23:
        /*0050*/ 	.byte	0x03, 0x19
        /*0052*/ 	.short	0x0010


	//----- nvinfo : EIATTR_PARAM_CBANK
	.align		4
        /*0054*/ 	.byte	0x04, 0x0a
        /*0056*/ 	.short	(.L_25 - .L_24)
	.align		4
.L_24:
        /*0058*/ 	.word	index@(.nv.constant0.default_function_kernel)
        /*005c*/ 	.short	0x0380
        /*005e*/ 	.short	0x0010


	//----- nvinfo : EIATTR_SW_WAR
	.align		4
.L_25:
        /*0060*/ 	.byte	0x04, 0x36
        /*0062*/ 	.short	(.L_27 - .L_26)
.L_26:
        /*0064*/ 	.word	0x00000008
.L_27:


//--------------------- .nv.info.default_function_kernel_1 --------------------------
	.section	.nv.info.default_function_kernel_1,"",@"SHT_CUDA_INFO"
	.sectionflags	@""
	.align	4


	//----- nvinfo : EIATTR_CUDA_API_VERSION
	.align		4
        /*0000*/ 	.byte	0x04, 0x37
        /*0002*/ 	.short	(.L_29 - .L_28)
.L_28:
        /*0004*/ 	.word	0x00000082


	//----- nvinfo : EIATTR_KPARAM_INFO
	.align		4
.L_29:
        /*0008*/ 	.byte	0x04, 0x17
        /*000a*/ 	.short	(.L_31 - .L_30)
.L_30:
        /*000c*/ 	.word	0x00000000
        /*0010*/ 	.short	0x0002
        /*0012*/ 	.short	0x0010
        /*0014*/ 	.byte	0x00, 0xf5, 0x21, 0x00


	//----- nvinfo : EIATTR_KPARAM_INFO
	.align		4
.L_31:
        /*0018*/ 	.byte	0x04, 0x17
        /*001a*/ 	.short	(.L_33 - .L_32)
.L_32:
        /*001c*/ 	.word	0x00000000
        /*0020*/ 	.short	0x0001
        /*0022*/ 	.short	0x0008
        /*0024*/ 	.byte	0x00, 0xf5, 0x21, 0x00


	//----- nvinfo : EIATTR_KPARAM_INFO
	.align		4
.L_33:
        /*0028*/ 	.byte	0x04, 0x17
        /*002a*/ 	.short	(.L_35 - .L_34)
.L_34:
        /*002c*/ 	.word	0x00000000
        /*0030*/ 	.short	0x0000
        /*0032*/ 	.short	0x0000
        /*0034*/ 	.byte	0x00, 0xf5, 0x21, 0x00


	//----- nvinfo : EIATTR_SPARSE_MMA_MASK
	.align		4
.L_35:
        /*0038*/ 	.byte	0x03, 0x50
        /*003a*/ 	.short	0x0000


	//----- nvinfo : EIATTR_MAXREG_COUNT
	.align		4
        /*003c*/ 	.byte	0x03, 0x1b
        /*003e*/ 	.short	0x00ff


	//----- nvinfo : EIATTR_MERCURY_ISA_VERSION
	.align		4
        /*0040*/ 	.byte	0x03, 0x5f
        /*0042*/ 	.short	0x0101


	//----- nvinfo : EIATTR_VRC_CTA_INIT_COUNT
	.align		4
        /*0044*/ 	.byte	0x02, 0x4a
	.zero		1
	.zero		1


	//----- nvinfo : EIATTR_EXIT_INSTR_OFFSETS
	.align		4
        /*0048*/ 	.byte	0x04, 0x1c
        /*004a*/ 	.short	(.L_37 - .L_36)


	//   ....[0]....
.L_36:
        /*004c*/ 	.word	0x00000070


	//   ....[1]....
        /*0050*/ 	.word	0x000006d0


	//----- nvinfo : EIATTR_MAX_THREADS
	.align		4
.L_37:
        /*0054*/ 	.byte	0x04, 0x05
        /*0056*/ 	.short	(.L_39 - .L_38)
.L_38:
        /*0058*/ 	.word	0x00000040
        /*005c*/ 	.word	0x00000001
        /*0060*/ 	.word	0x00000001


	//----- nvinfo : EIATTR_CRS_STACK_SIZE
	.align		4
.L_39:
        /*0064*/ 	.byte	0x04, 0x1e
        /*0066*/ 	.short	(.L_41 - .L_40)
.L_40:
        /*0068*/ 	.word	0x00000000


	//----- nvinfo : EIATTR_CBANK_PARAM_SIZE
	.align		4
.L_41:
        /*006c*/ 	.byte	0x03, 0x19
        /*006e*/ 	.short	0x0018


	//----- nvinfo : EIATTR_PARAM_CBANK
	.align		4
        /*0070*/ 	.byte	0x04, 0x0a
        /*0072*/ 	.short	(.L_43 - .L_42)
	.align		4
.L_42:
        /*0074*/ 	.word	index@(.nv.constant0.default_function_kernel_1)
        /*0078*/ 	.short	0x0380
        /*007a*/ 	.short	0x0018


	//----- nvinfo : EIATTR_SW_WAR
	.align		4
.L_43:
        /*007c*/ 	.byte	0x04, 0x36
        /*007e*/ 	.short	(.L_45 - .L_44)
.L_44:
        /*0080*/ 	.word	0x00000008
.L_45:


//--------------------- .nv.callgraph             --------------------------
	.section	.nv.callgraph,"",@"SHT_CUDA_CALLGRAPH"
	.align	4
	.sectionentsize	8
	.align		4
        /*0000*/ 	.word	0x00000000
	.align		4
        /*0004*/ 	.word	0xffffffff
	.align		4
        /*0008*/ 	.word	0x00000000
	.align		4
        /*000c*/ 	.word	0xfffffffe
	.align		4
        /*0010*/ 	.word	0x00000000
	.align		4
        /*0014*/ 	.word	0xfffffffd
	.align		4
        /*0018*/ 	.word	0x00000000
	.align		4
        /*001c*/ 	.word	0xfffffffc


//--------------------- .text.default_function_kernel --------------------------
	.section	.text.default_function_kernel,"ax",@progbits
	.align	128
        .global         default_function_kernel
        .type           default_function_kernel,@function
        .size           default_function_kernel,(.L_x_18 - default_function_kernel)
        .other          default_function_kernel,@"STO_CUDA_ENTRY STV_DEFAULT"
default_function_kernel:
.text.default_function_kernel:
[----:B------:R-:W-:Y:S01]  /*0000*/  LDC R1, c[0x0][0x37c] ;  /* 0x0000df00ff017b82 */ /* 0x000fe20000000800 */
[----:B------:R-:W0:Y:S07]  /*0010*/  S2R R7, SR_CTAID.X ;  /* 0x0000000000077919 */ /* 0x000e2e0000002500 */
[----:B------:R-:W1:Y:S01]  /*0020*/  LDC.64 R4, c[0x0][0x380] ;  /* 0x0000e000ff047b82 */ /* 0x000e620000000a00 */
[----:B------:R-:W2:Y:S01]  /*0030*/  LDCU.64 UR4, c[0x0][0x358] ;  /* 0x00006b00ff0477ac */ /* 0x000ea20008000a00 */
[----:B------:R-:W0:Y:S06]  /*0040*/  S2R R0, SR_TID.X ;  /* 0x0000000000007919 */ /* 0x000e2c0000002100 */
[----:B------:R-:W3:Y:S01]  /*0050*/  LDC.64 R2, c[0x0][0x388] ;  /* 0x0000e200ff027b82 */ /* 0x000ee20000000a00 */
[----:B0-----:R-:W-:-:S04]  /*0060*/  IMAD R7, R7, 0x33, R0 ;  /* 0x0000003307077824 */ /* 0x001fc800078e0200 */
[----:B-1----:R-:W-:-:S05]  /*0070*/  IMAD.WIDE.U32 R4, R7, 0x4, R4 ;  /* 0x0000000407047825 */ /* 0x002fca00078e0004 */
[----:B--2---:R-:W2:Y:S01]  /*0080*/  LDG.E.CONSTANT R0, desc[UR4][R4.64] ;  /* 0x0000000404007981 */ /* 0x004ea2000c1e9900 */
[----:B---3--:R-:W-:-:S04]  /*0090*/  IMAD.WIDE.U32 R2, R7, 0x4, R2 ;  /* 0x0000000407027825 */ /* 0x008fc800078e0002 */
[----:B--2---:R-:W-:-:S05]  /*00a0*/  FFMA R7, R0, R0, RZ ;  /* 0x0000000000077223 */ /* 0x004fca00000000ff */
[----:B------:R-:W-:Y:S01]  /*00b0*/  STG.E desc[UR4][R2.64], R7 ;  /* 0x0000000702007986 */ /* 0x000fe2000c101904 */
[----:B------:R-:W-:Y:S05]  /*00c0*/  EXIT ;  /* 0x000000000000794d */ /* 0x000fea0003800000 */
.L_x_0:
[----:B------:R-:W-:-:S00]  /*00d0*/  BRA `(.L_x_0) ;  /* 0xfffffffc00fc7947 */ /* 0x000fc0000383ffff */
[----:B------:R-:W-:-:S00]  /*00e0*/  NOP ;  /* 0x0000000000007918 */ /* 0x000fc00000000000 */
        /* <DEDUP_REMOVED lines=9> */
.L_x_18:


//--------------------- .text.default_function_kernel_1 --------------------------
	.section	.text.default_function_kernel_1,"ax",@progbits
	.align	128
        .global         default_function_kernel_1
        .type           default_function_kernel_1,@function
        .size           default_function_kernel_1,(.L_x_17 - default_function_kernel_1)
        .other          default_function_kernel_1,@"STO_CUDA_ENTRY STV_DEFAULT"
default_function_kernel_1:
.text.default_function_kernel_1:
[----:B------:R-:W-:Y:S01]  /*0000*/  LDC R1, c[0x0][0x37c] ;  /* 0x0000df00ff017b82 */ /* 0x000fe20000000800 */
[----:B------:R-:W0:Y:S07]  /*0010*/  S2R R2, SR_TID.X ;  /* 0x0000000000027919 */ /* 0x000e2e0000002100 */
[----:B------:R-:W1:Y:S02]  /*0020*/  S2UR UR4, SR_CTAID.X ;  /* 0x00000000000479c3 */ /* 0x000e640000002500 */
[----:B-1----:R-:W-:Y:S01]  /*0030*/  USHF.L.U32 UR5, UR4, 0x5, URZ ;  /* 0x0000000504057899 */ /* 0x002fe200080006ff */
[----:B0-----:R-:W-:-:S05]  /*0040*/  SHF.R.U32.HI R0, RZ, 0x1, R2 ;  /* 0x00000001ff007819 */ /* 0x001fca0000011602 */
[----:B------:R-:W-:-:S04]  /*0050*/  LOP3.LUT R0, R0, UR5, RZ, 0xfc, !PT ;  /* 0x0000000500007c12 */ /* 0x000fc8000f8efcff */
[----:B------:R-:W-:-:S13]  /*0060*/  ISETP.GT.U32.AND P0, PT, R0, 0x3662, PT ;  /* 0x000036620000780c */ /* 0x000fda0003f04070 */
[----:B------:R-:W-:Y:S05]  /*0070*/  @P0 EXIT ;  /* 0x000000000000094d */ /* 0x000fea0003800000 */
[----:B------:R-:W0:Y:S01]  /*0080*/  LDC.64 R6, c[0x0][0x390] ;  /* 0x0000e400ff067b82 */ /* 0x000e220000000a00 */
[----:B------:R-:W1:Y:S01]  /*0090*/  LDCU.64 UR6, c[0x0][0x358] ;  /* 0x00006b00ff0677ac */ /* 0x000e620008000a00 */
[----:B------:R-:W-:-:S06]  /*00a0*/  USHF.L.U32 UR4, UR4, 0x6, URZ ;  /* 0x0000000604047899 */ /* 0x000fcc00080006ff */
[----:B------:R-:W2:Y:S01]  /*00b0*/  LDC.64 R4, c[0x0][0x388] ;  /* 0x0000e200ff047b82 */ /* 0x000ea20000000a00 */
[----:B------:R-:W-:-:S05]  /*00c0*/  LOP3.LUT R2, R2, UR4, RZ, 0xfc, !PT ;  /* 0x0000000402027c12 */ /* 0x000fca000f8efcff */
[----:B0-----:R-:W-:-:S05]  /*00d0*/  IMAD.WIDE.U32 R6, R2, 0x4, R6 ;  /* 0x0000000402067825 */ /* 0x001fca00078e0006 */
[----:B-1----:R-:W3:Y:S01]  /*00e0*/  LDG.E.CONSTANT R3, desc[UR6][R6.64] ;  /* 0x0000000606037981 */ /* 0x002ee2000c1e9900 */
[----:B--2---:R-:W-:-:S05]  /*00f0*/  IMAD.WIDE.U32 R4, R2, 0x4, R4 ;  /* 0x0000000402047825 */ /* 0x004fca00078e0004 */
[----:B------:R0:W5:Y:S01]  /*0100*/  LDG.E.CONSTANT R0, desc[UR6][R4.64] ;  /* 0x0000000604007981 */ /* 0x000162000c1e9900 */
[----:B------:R-:W-:Y:S01]  /*0110*/  IMAD.MOV.U32 R8, RZ, RZ, 0x38d1b717 ;  /* 0x38d1b717ff087424 */ /* 0x000fe200078e00ff */
[----:B------:R-:W-:Y:S01]  /*0120*/  BSSY.RECONVERGENT B0, `(.L_x_1) ;  /* 0x0000049000007945 */ /* 0x000fe20003800200 */
[----:B------:R-:W-:Y:S02]  /*0130*/  IMAD.MOV.U32 R9, RZ, RZ, 0x3f800000 ;  /* 0x3f800000ff097424 */ /* 0x000fe400078e00ff */
[----:B---3--:R-:W-:-:S05]  /*0140*/  FFMA R3, R3, R8, 2 ;  /* 0x4000000003037423 */ /* 0x008fca0000000008 */
[----:B------:R-:W-:-:S13]  /*0150*/  FSETP.NEU.AND P0, PT, R3, 1, PT ;  /* 0x3f8000000300780b */ /* 0x000fda0003f0d000 */
[----:B0-----:R-:W-:Y:S05]  /*0160*/  @!P0 BRA `(.L_x_2) ;  /* 0x0000000400108947 */ /* 0x001fea0003800000 */
[----:B------:R-:W-:-:S13]  /*0170*/  FSETP.NAN.AND P0, PT, |R3|, |R3|, PT ;  /* 0x400000030300720b */ /* 0x000fda0003f08200 */
[----:B------:R-:W-:Y:S01]  /*0180*/  @P0 FADD R9, R3, 0.75 ;  /* 0x3f40000003090421 */ /* 0x000fe20000000000 */
[----:B------:R-:W-:Y:S06]  /*0190*/  @P0 BRA `(.L_x_2) ;  /* 0x0000000400040947 */ /* 0x000fec0003800000 */
[----:B------:R-:W-:-:S04]  /*01a0*/  FSETP.NEU.AND P0, PT, |R3|, +INF , PT ;  /* 0x7f8000000300780b */ /* 0x000fc80003f0d200 */
[----:B------:R-:W-:-:S13]  /*01b0*/  FSETP.NEU.AND P0, PT, R3, RZ, P0 ;  /* 0x000000ff0300720b */ /* 0x000fda000070d000 */
[----:B------:R-:W-:-:S05]  /*01c0*/  @!P0 FADD R9, R3, R3 ;  /* 0x0000000303098221 */ /* 0x000fca0000000000 */
[----:B------:R-:W-:Y:S01]  /*01d0*/  @!P0 LOP3.LUT R9, R9, 0x7fffffff, RZ, 0xc0, !PT ;  /* 0x7fffffff09098812 */ /* 0x000fe200078ec0ff */
[----:B------:R-:W-:Y:S06]  /*01e0*/  @!P0 BRA `(.L_x_2) ;  /* 0x0000000000f08947 */ /* 0x000fec0003800000 */
[C---:B------:R-:W-:Y:S01]  /*01f0*/  FMUL R4, |R3|.reuse, 16777216 ;  /* 0x4b80000003047820 */ /* 0x040fe20000400200 */
[C---:B------:R-:W-:Y:S01]  /*0200*/  FSETP.GEU.AND P0, PT, |R3|.reuse, 1.175494350822287508e-38, PT ;  /* 0x008000000300780b */ /* 0x040fe20003f0e200 */
[----:B------:R-:W-:Y:S01]  /*0210*/  IMAD.MOV.U32 R10, RZ, RZ, 0x3a2c32e4 ;  /* 0x3a2c32e4ff0a7424 */ /* 0x000fe200078e00ff */
[----:B------:R-:W-:Y:S02]  /*0220*/  FSETP.GEU.AND P2, PT, R3, RZ, PT ;  /* 0x000000ff0300720b */ /* 0x000fe40003f4e000 */
[----:B------:R-:W-:-:S04]  /*0230*/  FSEL R4, R4, |R3|, !P0 ;  /* 0x4000000304047208 */ /* 0x000fc80004000000 */
[----:B------:R-:W-:-:S04]  /*0240*/  IADD3 R5, PT, PT, R4, -0x3f3504f3, RZ ;  /* 0xc0cafb0d04057810 */ /* 0x000fc80007ffe0ff */
[----:B------:R-:W-:-:S05]  /*0250*/  LOP3.LUT R5, R5, 0xff800000, RZ, 0xc0, !PT ;  /* 0xff80000005057812 */ /* 0x000fca00078ec0ff */
[----:B------:R-:W-:Y:S01]  /*0260*/  IMAD.IADD R4, R4, 0x1, -R5 ;  /* 0x0000000104047824 */ /* 0x000fe200078e0a05 */
[----:B------:R-:W-:-:S03]  /*0270*/  I2FP.F32.S32 R5, R5 ;  /* 0x0000000500057245 */ /* 0x000fc60000201400 */
[C---:B------:R-:W-:Y:S01]  /*0280*/  FADD R7, R4.reuse, 1 ;  /* 0x3f80000004077421 */ /* 0x040fe20000000000 */
[----:B------:R-:W-:Y:S01]  /*0290*/  FADD R6, R4, -1 ;  /* 0xbf80000004067421 */ /* 0x000fe20000000000 */
[----:B------:R-:W-:-:S03]  /*02a0*/  FSEL R4, RZ, -24, P0 ;  /* 0xc1c00000ff047808 */ /* 0x000fc60000000000 */
[----:B------:R-:W-:Y:S01]  /*02b0*/  FADD R8, R6, R6 ;  /* 0x0000000606087221 */ /* 0x000fe20000000000 */
[----:B------:R-:W0:Y:S01]  /*02c0*/  MUFU.RCP R7, R7 ;  /* 0x0000000700077308 */ /* 0x000e220000001000 */
[----:B------:R-:W-:Y:S02]  /*02d0*/  FFMA R4, R5, 1.1920928955078125e-07, R4 ;  /* 0x3400000005047823 */ /* 0x000fe40000000004 */
[----:B0-----:R-:W-:-:S04]  /*02e0*/  FMUL R9, R7, R8 ;  /* 0x0000000807097220 */ /* 0x001fc80000400000 */
[----:B------:R-:W-:Y:S01]  /*02f0*/  FADD R8, R6, -R9 ;  /* 0x8000000906087221 */ /* 0x000fe20000000000 */
[CC--:B------:R-:W-:Y:S01]  /*0300*/  FMUL R5, R9.reuse, R9.reuse ;  /* 0x0000000909057220 */ /* 0x0c0fe20000400000 */
[----:B------:R-:W-:Y:S02]  /*0310*/  FFMA R13, R9, 1.4426950216293334961, R4 ;  /* 0x3fb8aa3b090d7823 */ /* 0x000fe40000000004 */
[----:B------:R-:W-:Y:S01]  /*0320*/  FADD R11, R8, R8 ;  /* 0x00000008080b7221 */ /* 0x000fe20000000000 */
[C---:B------:R-:W-:Y:S01]  /*0330*/  FFMA R8, R5.reuse, R10, 0.0032181653659790754318 ;  /* 0x3b52e7db05087423 */ /* 0x040fe2000000000a */
[----:B------:R-:W-:Y:S02]  /*0340*/  FADD R4, R4, -R13 ;  /* 0x8000000d04047221 */ /* 0x000fe40000000000 */
[----:B------:R-:W-:Y:S01]  /*0350*/  FFMA R6, R6, -R9, R11 ;  /* 0x8000000906067223 */ /* 0x000fe2000000000b */
[----:B------:R-:W-:Y:S01]  /*0360*/  FFMA R8, R5, R8, 0.018033718690276145935 ;  /* 0x3c93bb7305087423 */ /* 0x000fe20000000008 */
[----:B------:R-:W-:-:S02]  /*0370*/  FFMA R11, R9, 1.4426950216293334961, R4 ;  /* 0x3fb8aa3b090b7823 */ /* 0x000fc40000000004 */
[----:B------:R-:W-:Y:S01]  /*0380*/  FMUL R6, R7, R6 ;  /* 0x0000000607067220 */ /* 0x000fe20000400000 */
[----:B------:R-:W-:-:S03]  /*0390*/  FFMA R8, R5, R8, 0.12022458761930465698 ;  /* 0x3df6384f05087423 */ /* 0x000fc60000000008 */
[----:B------:R-:W-:Y:S01]  /*03a0*/  FFMA R4, R6, 1.4426950216293334961, R11 ;  /* 0x3fb8aa3b06047823 */ /* 0x000fe2000000000b */
[----:B------:R-:W-:-:S03]  /*03b0*/  FMUL R8, R5, R8 ;  /* 0x0000000805087220 */ /* 0x000fc60000400000 */
[----:B------:R-:W-:Y:S01]  /*03c0*/  FFMA R7, R9, 1.9251366722983220825e-08, R4 ;  /* 0x32a55e3409077823 */ /* 0x000fe20000000004 */
[----:B------:R-:W-:-:S04]  /*03d0*/  FMUL R5, R8, 3 ;  /* 0x4040000008057820 */ /* 0x000fc80000400000 */
[----:B------:R-:W-:Y:S01]  /*03e0*/  FFMA R5, R6, R5, R7 ;  /* 0x0000000506057223 */ /* 0x000fe20000000007 */
[----:B------:R-:W-:-:S03]  /*03f0*/  HFMA2 R7, -RZ, RZ, 0.64013671875, -15.109375 ;  /* 0x391fcb8eff077431 */ /* 0x000fc600000001ff */
[----:B------:R-:W-:-:S04]  /*0400*/  FFMA R8, R9, R8, R5 ;  /* 0x0000000809087223 */ /* 0x000fc80000000005 */
[----:B------:R-:W-:-:S04]  /*0410*/  FADD R4, R13, R8 ;  /* 0x000000080d047221 */ /* 0x000fc80000000000 */
[----:B------:R-:W-:Y:S01]  /*0420*/  FMUL R5, R4, 0.75 ;  /* 0x3f40000004057820 */ /* 0x000fe20000400000 */
[----:B------:R-:W-:-:S03]  /*0430*/  FADD R13, -R13, R4 ;  /* 0x000000040d0d7221 */ /* 0x000fc60000000100 */
[----:B------:R-:W0:Y:S01]  /*0440*/  FRND R6, R5 ;  /* 0x0000000500067307 */ /* 0x000e220000201000 */
[----:B------:R-:W-:Y:S01]  /*0450*/  FADD R13, R8, -R13 ;  /* 0x8000000d080d7221 */ /* 0x000fe20000000000 */
[----:B------:R-:W-:Y:S01]  /*0460*/  FFMA R4, R4, 0.75, -R5 ;  /* 0x3f40000004047823 */ /* 0x000fe20000000805 */
[----:B------:R-:W-:-:S03]  /*0470*/  FSETP.GT.AND P0, PT, |R5|, 152, PT ;  /* 0x431800000500780b */ /* 0x000fc60003f04200 */
[----:B------:R-:W-:Y:S01]  /*0480*/  FFMA R13, R13, 0.75, R4 ;  /* 0x3f4000000d0d7823 */ /* 0x000fe20000000004 */
[----:B0-----:R-:W-:Y:S01]  /*0490*/  FADD R4, R5, -R6 ;  /* 0x8000000605047221 */ /* 0x001fe20000000000 */
[----:B------:R-:W-:-:S03]  /*04a0*/  FSETP.GT.AND P1, PT, R6, RZ, PT ;  /* 0x000000ff0600720b */ /* 0x000fc60003f24000 */
[----:B------:R-:W-:Y:S01]  /*04b0*/  FADD R4, R4, R13 ;  /* 0x0000000d04047221 */ /* 0x000fe20000000000 */
[----:B------:R-:W-:Y:S02]  /*04c0*/  SEL R6, RZ, 0x83000000, P1 ;  /* 0x83000000ff067807 */ /* 0x000fe40000800000 */
[----:B------:R-:W-:Y:S01]  /*04d0*/  FSETP.GEU.AND P1, PT, R5, RZ, PT ;  /* 0x000000ff0500720b */ /* 0x000fe20003f2e000 */
[----:B------:R-:W-:Y:S02]  /*04e0*/  FFMA R7, R4, R7, 0.0013391353422775864601 ;  /* 0x3aaf85ed04077423 */ /* 0x000fe40000000007 */
[----:B------:R-:W-:Y:S02]  /*04f0*/  VIADD R3, R6, 0x7f000000 ;  /* 0x7f00000006037836 */ /* 0x000fe40000000000 */
[C---:B------:R-:W-:Y:S02]  /*0500*/  FFMA R9, R4.reuse, R7, 0.0096188392490148544312 ;  /* 0x3c1d985604097423 */ /* 0x040fe40000000007 */
[----:B------:R-:W0:Y:S02]  /*0510*/  F2I.NTZ R7, R5 ;  /* 0x0000000500077305 */ /* 0x000e240000203100 */
[----:B------:R-:W-:-:S04]  /*0520*/  FFMA R9, R4, R9, 0.055503588169813156128 ;  /* 0x3d6357bb04097423 */ /* 0x000fc80000000009 */
[----:B------:R-:W-:-:S04]  /*0530*/  FFMA R9, R4, R9, 0.24022644758224487305 ;  /* 0x3e75fdec04097423 */ /* 0x000fc80000000009 */
[----:B------:R-:W-:-:S04]  /*0540*/  FFMA R9, R4, R9, 0.69314718246459960938 ;  /* 0x3f31721804097423 */ /* 0x000fc80000000009 */
[----:B------:R-:W-:Y:S01]  /*0550*/  FFMA R4, R4, R9, 1 ;  /* 0x3f80000004047423 */ /* 0x000fe20000000009 */
[----:B0-----:R-:W-:Y:S02]  /*0560*/  LEA R7, R7, -R6, 0x17 ;  /* 0x8000000607077211 */ /* 0x001fe400078eb8ff */
[----:B------:R-:W-:Y:S01]  /*0570*/  FSEL R9, RZ, +INF , !P1 ;  /* 0x7f800000ff097808 */ /* 0x000fe20004800000 */
[----:B------:R-:W-:-:S04]  /*0580*/  FMUL R4, R3, R4 ;  /* 0x0000000403047220 */ /* 0x000fc80000400000 */
[----:B------:R-:W-:Y:S01]  /*0590*/  @!P0 FMUL R9, R7, R4 ;  /* 0x0000000407098220 */ /* 0x000fe20000400000 */
[----:B------:R-:W-:-:S07]  /*05a0*/  @!P2 IMAD.MOV.U32 R9, RZ, RZ, 0x7fffffff ;  /* 0x7fffffffff09a424 */ /* 0x000fce00078e00ff */
.L_x_2:
[----:B------:R-:W-:Y:S05]  /*05b0*/  BSYNC.RECONVERGENT B0 ;  /* 0x0000000000007941 */ /* 0x000fea0003800200 */
.L_x_1:
[----:B------:R-:W0:Y:S01]  /*05c0*/  MUFU.RCP R4, R9 ;  /* 0x0000000900047308 */ /* 0x000e220000001000 */
[----:B------:R-:W-:Y:S07]  /*05d0*/  BSSY.RECONVERGENT B0, `(.L_x_3) ;  /* 0x000000c000007945 */ /* 0x000fee0003800200 */
[----:B-----5:R-:W1:Y:S01]  /*05e0*/  FCHK P0, R0, R9 ;  /* 0x0000000900007302 */ /* 0x020e620000000000 */
[----:B0-----:R-:W-:-:S04]  /*05f0*/  FFMA R3, R4, -R9, 1 ;  /* 0x3f80000004037423 */ /* 0x001fc80000000809 */
[----:B------:R-:W-:-:S04]  /*0600*/  FFMA R3, R4, R3, R4 ;  /* 0x0000000304037223 */ /* 0x000fc80000000004 */
[----:B------:R-:W-:-:S04]  /*0610*/  FFMA R4, R0, R3, RZ ;  /* 0x0000000300047223 */ /* 0x000fc800000000ff */
[----:B------:R-:W-:-:S04]  /*0620*/  FFMA R5, R4, -R9, R0 ;  /* 0x8000000904057223 */ /* 0x000fc80000000000 */
[----:B------:R-:W-:Y:S01]  /*0630*/  FFMA R7, R3, R5, R4 ;  /* 0x0000000503077223 */ /* 0x000fe20000000004 */
[----:B-1----:R-:W-:Y:S06]  /*0640*/  @!P0 BRA `(.L_x_4) ;  /* 0x0000000000108947 */ /* 0x002fec0003800000 */
[----:B------:R-:W-:Y:S02]  /*0650*/  MOV R3, R9 ;  /* 0x0000000900037202 */ /* 0x000fe40000000f00 */
[----:B------:R-:W-:-:S07]  /*0660*/  MOV R4, 0x680 ;  /* 0x0000068000047802 */ /* 0x000fce0000000f00 */
[----:B------:R-:W-:Y:S05]  /*0670*/  CALL.REL.NOINC `($__internal_0_$__cuda_sm3x_div_rn_noftz_f32_slowpath) ;  /* 0x0000000000187944 */ /* 0x000fea0003c00000 */
[----:B------:R-:W-:-:S07]  /*0680*/  IMAD.MOV.U32 R7, RZ, RZ, R0 ;  /* 0x000000ffff077224 */ /* 0x000fce00078e0000 */
.L_x_4:
[----:B------:R-:W-:Y:S05]  /*0690*/  BSYNC.RECONVERGENT B0 ;  /* 0x0000000000007941 */ /* 0x000fea0003800200 */
.L_x_3:
[----:B------:R-:W0:Y:S02]  /*06a0*/  LDC.64 R4, c[0x0][0x380] ;  /* 0x0000e000ff047b82 */ /* 0x000e240000000a00 */
[----:B0-----:R-:W-:-:S05]  /*06b0*/  IMAD.WIDE.U32 R2, R2, 0x4, R4 ;  /* 0x0000000402027825 */ /* 0x001fca00078e0004 */
[----:B------:R-:W-:Y:S01]  /*06c0*/  STG.E desc[UR6][R2.64], R7 ;  /* 0x0000000702007986 */ /* 0x000fe2000c101906 */
[----:B------:R-:W-:Y:S05]  /*06d0*/  EXIT ;  /* 0x000000000000794d */ /* 0x000fea0003800000 */
        .weak           $__internal_0_$__cuda_sm3x_div_rn_noftz_f32_slowpath
        .type           $__internal_0_$__cuda_sm3x_div_rn_noftz_f32_slowpath,@function
        .size           $__internal_0_$__cuda_sm3x_div_rn_noftz_f32_slowpath,(.L_x_17 - $__internal_0_$__cuda_sm3x_div_rn_noftz_f32_slowpath)
$__internal_0_$__cuda_sm3x_div_rn_noftz_f32_slowpath:
[----:B------:R-:W-:Y:S01]  /*06e0*/  SHF.R.U32.HI R6, RZ, 0x17, R3 ;  /* 0x00000017ff067819 */ /* 0x000fe20000011603 */
[----:B------:R-:W-:Y:S01]  /*06f0*/  BSSY.RECONVERGENT B1, `(.L_x_5) ;  /* 0x0000063000017945 */ /* 0x000fe20003800200 */
[----:B------:R-:W-:Y:S02]  /*0700*/  SHF.R.U32.HI R5, RZ, 0x17, R0 ;  /* 0x00000017ff057819 */ /* 0x000fe40000011600 */
[----:B------:R-:W-:Y:S02]  /*0710*/  LOP3.LUT R10, R6, 0xff, RZ, 0xc0, !PT ;  /* 0x000000ff060a7812 */ /* 0x000fe400078ec0ff */
[----:B------:R-:W-:Y:S02]  /*0720*/  LOP3.LUT R5, R5, 0xff, RZ, 0xc0, !PT ;  /* 0x000000ff05057812 */ /* 0x000fe400078ec0ff */
[----:B------:R-:W-:Y:S02]  /*0730*/  IADD3 R9, PT, PT, R10, -0x1, RZ ;  /* 0xffffffff0a097810 */ /* 0x000fe40007ffe0ff */
[----:B------:R-:W-:Y:S01]  /*0740*/  MOV R6, R0 ;  /* 0x0000000000067202 */ /* 0x000fe20000000f00 */
[----:B------:R-:W-:Y:S01]  /*0750*/  VIADD R8, R5, 0xffffffff ;  /* 0xffffffff05087836 */ /* 0x000fe20000000000 */
[----:B------:R-:W-:-:S04]  /*0760*/  ISETP.GT.U32.AND P0, PT, R9, 0xfd, PT ;  /* 0x000000fd0900780c */ /* 0x000fc80003f04070 */
[----:B------:R-:W-:-:S13]  /*0770*/  ISETP.GT.U32.OR P0, PT, R8, 0xfd, P0 ;  /* 0x000000fd0800780c */ /* 0x000fda0000704470 */
[----:B------:R-:W-:Y:S01]  /*0780*/  @!P0 IMAD.MOV.U32 R7, RZ, RZ, RZ ;  /* 0x000000ffff078224 */ /* 0x000fe200078e00ff */
[----:B------:R-:W-:Y:S06]  /*0790*/  @!P0 BRA `(.L_x_6) ;  /* 0x00000000005c8947 */ /* 0x000fec0003800000 */
[----:B------:R-:W-:Y:S02]  /*07a0*/  FSETP.GTU.FTZ.AND P1, PT, |R3|, +INF , PT ;  /* 0x7f8000000300780b */ /* 0x000fe40003f3c200 */
[----:B------:R-:W-:-:S04]  /*07b0*/  FSETP.GTU.FTZ.AND P0, PT, |R0|, +INF , PT ;  /* 0x7f8000000000780b */ /* 0x000fc80003f1c200 */
[----:B------:R-:W-:-:S13]  /*07c0*/  PLOP3.LUT P0, PT, P0, P1, PT, 0xf8, 0x8f ;  /* 0x00000000008f781c */ /* 0x000fda0000703f70 */
[----:B------:R-:W-:Y:S05]  /*07d0*/  @P0 BRA `(.L_x_7) ;  /* 0x00000004004c0947 */ /* 0x000fea0003800000 */
[----:B------:R-:W-:-:S13]  /*07e0*/  LOP3.LUT P0, RZ, R3, 0x7fffffff, R6, 0xc8, !PT ;  /* 0x7fffffff03ff7812 */ /* 0x000fda000780c806 */
[----:B------:R-:W-:Y:S05]  /*07f0*/  @!P0 BRA `(.L_x_8) ;  /* 0x00000004003c8947 */ /* 0x000fea0003800000 */
[C---:B------:R-:W-:Y:S02]  /*0800*/  FSETP.NEU.FTZ.AND P2, PT, |R0|.reuse, +INF , PT ;  /* 0x7f8000000000780b */ /* 0x040fe40003f5d200 */
[----:B------:R-:W-:Y:S02]  /*0810*/  FSETP.NEU.FTZ.AND P1, PT, |R3|, +INF , PT ;  /* 0x7f8000000300780b */ /* 0x000fe40003f3d200 */
[----:B------:R-:W-:-:S11]  /*0820*/  FSETP.NEU.FTZ.AND P0, PT, |R0|, +INF , PT ;  /* 0x7f8000000000780b */ /* 0x000fd60003f1d200 */
[----:B------:R-:W-:Y:S05]  /*0830*/  @!P1 BRA !P2, `(.L_x_8) ;  /* 0x00000004002c9947 */ /* 0x000fea0005000000 */
[----:B------:R-:W-:-:S04]  /*0840*/  LOP3.LUT P2, RZ, R6, 0x7fffffff, RZ, 0xc0, !PT ;  /* 0x7fffffff06ff7812 */ /* 0x000fc8000784c0ff */
[----:B------:R-:W-:-:S13]  /*0850*/  PLOP3.LUT P1, PT, P1, P2, PT, 0x2f, 0xf2 ;  /* 0x0000000000f2781c */ /* 0x000fda0000f24577 */
[----:B------:R-:W-:Y:S05]  /*0860*/  @P1 BRA `(.L_x_9) ;  /* 0x0000000400181947 */ /* 0x000fea0003800000 */
[----:B------:R-:W-:-:S04]  /*0870*/  LOP3.LUT P1, RZ, R3, 0x7fffffff, RZ, 0xc0, !PT ;  /* 0x7fffffff03ff7812 */ /* 0x000fc8000782c0ff */
[----:B------:R-:W-:-:S13]  /*0880*/  PLOP3.LUT P0, PT, P0, P1, PT, 0x2f, 0xf2 ;  /* 0x0000000000f2781c */ /* 0x000fda0000702577 */
[----:B------:R-:W-:Y:S05]  /*0890*/  @P0 BRA `(.L_x_10) ;  /* 0x0000000400000947 */ /* 0x000fea0003800000 */
[----:B------:R-:W-:Y:S02]  /*08a0*/  ISETP.GE.AND P0, PT, R8, RZ, PT ;  /* 0x000000ff0800720c */ /* 0x000fe40003f06270 */
[----:B------:R-:W-:-:S11]  /*08b0*/  ISETP.GE.AND P1, PT, R9, RZ, PT ;  /* 0x000000ff0900720c */ /* 0x000fd60003f26270 */
[----:B------:R-:W-:Y:S01]  /*08c0*/  @P0 MOV R7, RZ ;  /* 0x000000ff00070202 */ /* 0x000fe20000000f00 */
[----:B------:R-:W-:Y:S02]  /*08d0*/  @!P0 IMAD.MOV.U32 R7, RZ, RZ, -0x40 ;  /* 0xffffffc0ff078424 */ /* 0x000fe400078e00ff */
[----:B------:R-:W-:Y:S01]  /*08e0*/  @!P0 FFMA R6, R0, 1.84467440737095516160e+19, RZ ;  /* 0x5f80000000068823 */ /* 0x000fe200000000ff */
[----:B------:R-:W-:Y:S02]  /*08f0*/  @!P1 FFMA R3, R3, 1.84467440737095516160e+19, RZ ;  /* 0x5f80000003039823 */ /* 0x000fe400000000ff */
[----:B------:R-:W-:-:S07]  /*0900*/  @!P1 IADD3 R7, PT, PT, R7, 0x40, RZ ;  /* 0x0000004007079810 */ /* 0x000fce0007ffe0ff */
.L_x_6:
[----:B------:R-:W-:Y:S01]  /*0910*/  LEA R0, R10, 0xc0800000, 0x17 ;  /* 0xc08000000a007811 */ /* 0x000fe200078eb8ff */
[----:B------:R-:W-:Y:S01]  /*0920*/  BSSY.RECONVERGENT B2, `(.L_x_11) ;  /* 0x0000036000027945 */ /* 0x000fe20003800200 */
[----:B------:R-:W-:-:S03]  /*0930*/  IADD3 R5, PT, PT, R5, -0x7f, RZ ;  /* 0xffffff8105057810 */ /* 0x000fc60007ffe0ff */
[----:B------:R-:W-:Y:S02]  /*0940*/  IMAD.IADD R3, R3, 0x1, -R0 ;  /* 0x0000000103037824 */ /* 0x000fe400078e0a00 */
[----:B------:R-:W-:Y:S02]  /*0950*/  IMAD R0, R5, -0x800000, R6 ;  /* 0xff80000005007824 */ /* 0x000fe400078e0206 */
[----:B------:R-:W0:Y:S01]  /*0960*/  MUFU.RCP R8, R3 ;  /* 0x0000000300087308 */ /* 0x000e220000001000 */
[----:B------:R-:W-:-:S04]  /*0970*/  FADD.FTZ R9, -R3, -RZ ;  /* 0x800000ff03097221 */ /* 0x000fc80000010100 */
[----:B0-----:R-:W-:-:S04]  /*0980*/  FFMA R11, R8, R9, 1 ;  /* 0x3f800000080b7423 */ /* 0x001fc80000000009 */
[----:B------:R-:W-:-:S04]  /*0990*/  FFMA R13, R8, R11, R8 ;  /* 0x0000000b080d7223 */ /* 0x000fc80000000008 */
[----:B------:R-:W-:-:S04]  /*09a0*/  FFMA R6, R0, R13, RZ ;  /* 0x0000000d00067223 */ /* 0x000fc800000000ff */
[----:B------:R-:W-:-:S04]  /*09b0*/  FFMA R11, R9, R6, R0 ;  /* 0x00000006090b7223 */ /* 0x000fc80000000000 */
[----:B------:R-:W-:Y:S01]  /*09c0*/  FFMA R8, R13, R11, R6 ;  /* 0x0000000b0d087223 */ /* 0x000fe20000000006 */
[----:B------:R-:W-:-:S03]  /*09d0*/  IADD3 R6, PT, PT, R5, 0x7f, -R10 ;  /* 0x0000007f05067810 */ /* 0x000fc60007ffe80a */
[----:B------:R-:W-:Y:S02]  /*09e0*/  FFMA R9, R9, R8, R0 ;  /* 0x0000000809097223 */ /* 0x000fe40000000000 */
[----:B------:R-:W-:Y:S02]  /*09f0*/  IMAD.IADD R6, R6, 0x1, R7 ;  /* 0x0000000106067824 */ /* 0x000fe400078e0207 */
[----:B------:R-:W-:-:S05]  /*0a00*/  FFMA R0, R13, R9, R8 ;  /* 0x000000090d007223 */ /* 0x000fca0000000008 */
[----:B------:R-:W-:-:S04]  /*0a10*/  SHF.R.U32.HI R3, RZ, 0x17, R0 ;  /* 0x00000017ff037819 */ /* 0x000fc80000011600 */
[----:B------:R-:W-:-:S04]  /*0a20*/  LOP3.LUT R3, R3, 0xff, RZ, 0xc0, !PT ;  /* 0x000000ff03037812 */ /* 0x000fc800078ec0ff */
[----:B------:R-:W-:-:S05]  /*0a30*/  IADD3 R7, PT, PT, R3, R6, RZ ;  /* 0x0000000603077210 */ /* 0x000fca0007ffe0ff */
[----:B------:R-:W-:-:S05]  /*0a40*/  VIADD R3, R7, 0xffffffff ;  /* 0xffffffff07037836 */ /* 0x000fca0000000000 */
[----:B------:R-:W-:-:S13]  /*0a50*/  ISETP.GE.U32.AND P0, PT, R3, 0xfe, PT ;  /* 0x000000fe0300780c */ /* 0x000fda0003f06070 */
[----:B------:R-:W-:Y:S05]  /*0a60*/  @!P0 BRA `(.L_x_12) ;  /* 0x0000000000808947 */ /* 0x000fea0003800000 */
[----:B------:R-:W-:-:S13]  /*0a70*/  ISETP.GT.AND P0, PT, R7, 0xfe, PT ;  /* 0x000000fe0700780c */ /* 0x000fda0003f04270 */
[----:B------:R-:W-:Y:S05]  /*0a80*/  @P0 BRA `(.L_x_13) ;  /* 0x00000000006c0947 */ /* 0x000fea0003800000 */
[----:B------:R-:W-:-:S13]  /*0a90*/  ISETP.GE.AND P0, PT, R7, 0x1, PT ;  /* 0x000000010700780c */ /* 0x000fda0003f06270 */
[----:B------:R-:W-:Y:S05]  /*0aa0*/  @P0 BRA `(.L_x_14) ;  /* 0x0000000000740947 */ /* 0x000fea0003800000 */
[----:B------:R-:W-:Y:S02]  /*0ab0*/  ISETP.GE.AND P0, PT, R7, -0x18, PT ;  /* 0xffffffe80700780c */ /* 0x000fe40003f06270 */
[----:B------:R-:W-:-:S11]  /*0ac0*/  LOP3.LUT R0, R0, 0x80000000, RZ, 0xc0, !PT ;  /* 0x8000000000007812 */ /* 0x000fd600078ec0ff */
[----:B------:R-:W-:Y:S05]  /*0ad0*/  @!P0 BRA `(.L_x_14) ;  /* 0x0000000000688947 */ /* 0x000fea0003800000 */
[CCC-:B------:R-:W-:Y:S01]  /*0ae0*/  FFMA.RZ R3, R13.reuse, R9.reuse, R8.reuse ;  /* 0x000000090d037223 */ /* 0x1c0fe2000000c008 */
[-CC-:B------:R-:W-:Y:S01]  /*0af0*/  FFMA.RM R6, R13, R9.reuse, R8.reuse ;  /* 0x000000090d067223 */ /* 0x180fe20000004008 */
[C---:B------:R-:W-:Y:S02]  /*0b00*/  ISETP.NE.AND P2, PT, R7.reuse, RZ, PT ;  /* 0x000000ff0700720c */ /* 0x040fe40003f45270 */
[----:B------:R-:W-:Y:S02]  /*0b10*/  ISETP.NE.AND P1, PT, R7, RZ, PT ;  /* 0x000000ff0700720c */ /* 0x000fe40003f25270 */
[----:B------:R-:W-:Y:S01]  /*0b20*/  LOP3.LUT R5, R3, 0x7fffff, RZ, 0xc0, !PT ;  /* 0x007fffff03057812 */ /* 0x000fe200078ec0ff */
[----:B------:R-:W-:Y:S01]  /*0b30*/  FFMA.RP R3, R13, R9, R8 ;  /* 0x000000090d037223 */ /* 0x000fe20000008008 */
[----:B------:R-:W-:Y:S01]  /*0b40*/  IADD3 R8, PT, PT, R7, 0x20, RZ ;  /* 0x0000002007087810 */ /* 0x000fe20007ffe0ff */
[----:B------:R-:W-:Y:S01]  /*0b50*/  IMAD.MOV R7, RZ, RZ, -R7 ;  /* 0x000000ffff077224 */ /* 0x000fe200078e0a07 */
[----:B------:R-:W-:-:S02]  /*0b60*/  LOP3.LUT R5, R5, 0x800000, RZ, 0xfc, !PT ;  /* 0x0080000005057812 */ /* 0x000fc400078efcff */
[----:B------:R-:W-:Y:S02]  /*0b70*/  FSETP.NEU.FTZ.AND P0, PT, R3, R6, PT ;  /* 0x000000060300720b */ /* 0x000fe40003f1d000 */
[----:B------:R-:W-:Y:S02]  /*0b80*/  SHF.L.U32 R8, R5, R8, RZ ;  /* 0x0000000805087219 */ /* 0x000fe400000006ff */
[----:B------:R-:W-:Y:S02]  /*0b90*/  SEL R6, R7, RZ, P2 ;  /* 0x000000ff07067207 */ /* 0x000fe40001000000 */
[----:B------:R-:W-:Y:S02]  /*0ba0*/  ISETP.NE.AND P1, PT, R8, RZ, P1 ;  /* 0x000000ff0800720c */ /* 0x000fe40000f25270 */
[----:B------:R-:W-:Y:S02]  /*0bb0*/  SHF.R.U32.HI R6, RZ, R6, R5 ;  /* 0x00000006ff067219 */ /* 0x000fe40000011605 */
[----:B------:R-:W-:-:S02]  /*0bc0*/  PLOP3.LUT P0, PT, P0, P1, PT, 0xf8, 0x8f ;  /* 0x00000000008f781c */ /* 0x000fc40000703f70 */
[----:B------:R-:W-:Y:S02]  /*0bd0*/  SHF.R.U32.HI R8, RZ, 0x1, R6 ;  /* 0x00000001ff087819 */ /* 0x000fe40000011606 */
[----:B------:R-:W-:-:S04]  /*0be0*/  SEL R3, RZ, 0x1, !P0 ;  /* 0x00000001ff037807 */ /* 0x000fc80004000000 */
[----:B------:R-:W-:-:S04]  /*0bf0*/  LOP3.LUT R3, R3, 0x1, R8, 0xf8, !PT ;  /* 0x0000000103037812 */ /* 0x000fc800078ef808 */
[----:B------:R-:W-:-:S04]  /*0c00*/  LOP3.LUT R3, R3, R6, RZ, 0xc0, !PT ;  /* 0x0000000603037212 */ /* 0x000fc800078ec0ff */
[----:B------:R-:W-:-:S04]  /*0c10*/  IADD3 R3, PT, PT, R8, R3, RZ ;  /* 0x0000000308037210 */ /* 0x000fc80007ffe0ff */
[----:B------:R-:W-:Y:S01]  /*0c20*/  LOP3.LUT R0, R3, R0, RZ, 0xfc, !PT ;  /* 0x0000000003007212 */ /* 0x000fe200078efcff */
[----:B------:R-:W-:Y:S06]  /*0c30*/  BRA `(.L_x_14) ;  /* 0x0000000000107947 */ /* 0x000fec0003800000 */
.L_x_13:
[----:B------:R-:W-:-:S04]  /*0c40*/  LOP3.LUT R0, R0, 0x80000000, RZ, 0xc0, !PT ;  /* 0x8000000000007812 */ /* 0x000fc800078ec0ff */
[----:B------:R-:W-:Y:S01]  /*0c50*/  LOP3.LUT R0, R0, 0x7f800000, RZ, 0xfc, !PT ;  /* 0x7f80000000007812 */ /* 0x000fe200078efcff */
[----:B------:R-:W-:Y:S06]  /*0c60*/  BRA `(.L_x_14) ;  /* 0x0000000000047947 */ /* 0x000fec0003800000 */
.L_x_12:
[----:B------:R-:W-:-:S07]  /*0c70*/  IMAD R0, R6, 0x800000, R0 ;  /* 0x0080000006007824 */ /* 0x000fce00078e0200 */
.L_x_14:
[----:B------:R-:W-:Y:S05]  /*0c80*/  BSYNC.RECONVERGENT B2 ;  /* 0x0000000000027941 */ /* 0x000fea0003800200 */
.L_x_11:
[----:B------:R-:W-:Y:S05]  /*0c90*/  BRA `(.L_x_15) ;  /* 0x0000000000207947 */ /* 0x000fea0003800000 */
.L_x_10:
[----:B------:R-:W-:-:S04]  /*0ca0*/  LOP3.LUT R0, R3, 0x80000000, R6, 0x48, !PT ;  /* 0x8000000003007812 */ /* 0x000fc800078e4806 */
[----:B------:R-:W-:Y:S01]  /*0cb0*/  LOP3.LUT R0, R0, 0x7f800000, RZ, 0xfc, !PT ;  /* 0x7f80000000007812 */ /* 0x000fe200078efcff */
[----:B------:R-:W-:Y:S06]  /*0cc0*/  BRA `(.L_x_15) ;  /* 0x0000000000147947 */ /* 0x000fec0003800000 */
.L_x_9:
[----:B------:R-:W-:Y:S01]  /*0cd0*/  LOP3.LUT R0, R3, 0x80000000, R6, 0x48, !PT ;  /* 0x8000000003007812 */ /* 0x000fe200078e4806 */
[----:B------:R-:W-:Y:S06]  /*0ce0*/  BRA `(.L_x_15) ;  /* 0x00000000000c7947 */ /* 0x000fec0003800000 */
.L_x_8:
[----:B------:R-:W0:Y:S01]  /*0cf0*/  MUFU.RSQ R0, -QNAN ;  /* 0xffc0000000007908 */ /* 0x000e220000001400 */
[----:B------:R-:W-:Y:S05]  /*0d00*/  BRA `(.L_x_15) ;  /* 0x0000000000047947 */ /* 0x000fea0003800000 */
.L_x_7:
[----:B------:R-:W-:-:S07]  /*0d10*/  FADD.FTZ R0, R0, R3 ;  /* 0x0000000300007221 */ /* 0x000fce0000010000 */
.L_x_15:
[----:B------:R-:W-:Y:S05]  /*0d20*/  BSYNC.RECONVERGENT B1 ;  /* 0x0000000000017941 */ /* 0x000fea0003800200 */
.L_x_5:
[----:B------:R-:W-:-:S04]  /*0d30*/  HFMA2 R5, -RZ, RZ, 0, 0 ;  /* 0x00000000ff057431 */ /* 0x000fc800000001ff */
[----:B0-----:R-:W-:Y:S05]  /*0d40*/  RET.REL.NODEC R4 `(default_function_kernel_1) ;  /* 0xfffffff004ac7950 */ /* 0x001fea0003c3ffff */
.L_x_16:
        /* <DEDUP_REMOVED lines=11> */
.L_x_17:


//--------------------- .nv.shared.reserved.0     --------------------------
	.section	.nv.shared.reserved.0,"aw",@nobits
	.weak		__nv_reservedSMEM_offset_0_alias
	.size		__nv_reservedSMEM_offset_0_alias, 0, 64
	.other		__nv_reservedSMEM_offset_0_alias,@"STO_CUDA_RESERVED_SHARED STV_DEFAULT"
__nv_reservedSMEM_offset_0_alias:
	.zero		0
	.zero		64


//--------------------- .nv.constant0.default_function_kernel --------------------------
	.section	.nv.constant0.default_function_kernel,"a",@progbits
	.sectionflags	@""
	.align	4
.nv.constant0.default_function_kernel:
	.zero		912


//--------------------- .nv.constant0.default_function_kernel_1 --------------------------
	.section	.nv.constant0.default_function_kernel_1,"a",@progbits
	.sectionflags	@""
	.align	4
.nv.constant0.default_function_kernel_1:
	.zero		920


//--------------------- SYMBOLS --------------------------

	.type		.nv.reservedSmem.offset0,@object
	.size		.nv.reservedSmem.offset0,0x4
